//
// Generated by NVIDIA NVVM Compiler
//
// Compiler Build ID: CL-36424714
// Cuda compilation tools, release 13.0, V13.0.88
// Based on NVVM 20.0.0
//

.version 9.0
.target sm_100
.address_size 64

	// .globl	_Z10copyVectorPK6float4PS_i

.visible .entry _Z10copyVectorPK6float4PS_i(
	.param .u64 .ptr .align 1 _Z10copyVectorPK6float4PS_i_param_0,
	.param .u64 .ptr .align 1 _Z10copyVectorPK6float4PS_i_param_1,
	.param .u32 _Z10copyVectorPK6float4PS_i_param_2
)
{
	.reg .pred 	%p<2>;
	.reg .b32 	%r<6>;
	.reg .b32 	%f<5>;
	.reg .b64 	%rd<8>;

	ld.param.u64 	%rd1, [_Z10copyVectorPK6float4PS_i_param_0];
	ld.param.u64 	%rd2, [_Z10copyVectorPK6float4PS_i_param_1];
	ld.param.u32 	%r2, [_Z10copyVectorPK6float4PS_i_param_2];
	mov.u32 	%r3, %ctaid.x;
	mov.u32 	%r4, %ntid.x;
	mov.u32 	%r5, %tid.x;
	mad.lo.s32 	%r1, %r3, %r4, %r5;
	setp.ge.s32 	%p1, %r1, %r2;
	@%p1 bra 	$L__BB0_2;
	cvta.to.global.u64 	%rd3, %rd1;
	cvta.to.global.u64 	%rd4, %rd2;
	mul.wide.s32 	%rd5, %r1, 16;
	add.s64 	%rd6, %rd4, %rd5;
	add.s64 	%rd7, %rd3, %rd5;
	ld.global.nc.v4.f32 	{%f1, %f2, %f3, %f4}, [%rd7];
	st.global.v4.f32 	[%rd6], {%f1, %f2, %f3, %f4};
$L__BB0_2:
	ret;

}
	// .globl	_Z29stream_ordered_memory_examplev
.visible .entry _Z29stream_ordered_memory_examplev()
{


	ret;

}
	// .globl	_Z11tma_examplev
.visible .entry _Z11tma_examplev()
{


	ret;

}


// ===== COMPILED SASS (sm_100) =====

	.target	sm_100

	.elftype	@"ET_EXEC"


//--------------------- .note.nv.tkinfo           --------------------------
	.section	.note.nv.tkinfo,"",@"SHT_NOTE"
	.sectionflags	@"SHF_NOTE_NV_TKINFO"
	.tkinfo
        /*0018*/ 	.word	0x00000002
        /*0030*/ 	.string	""
        /*0030*/ 	.string	"ptxas"
        /*0030*/ 	.string	"Cuda compilation tools, release 13.0, V13.0.88"
        /*0030*/ 	.string	"Build cuda_13.0.r13.0/compiler.36424714_0"
        /*0030*/ 	.string	"-arch sm_100 -m 64 "



//--------------------- .note.nv.cuinfo           --------------------------
	.section	.note.nv.cuinfo,"",@"SHT_NOTE"
	.sectionflags	@"SHF_NOTE_NV_CUINFO"
        /*0018*/ 	.short	0x0002
        /*001a*/ 	.short	0x0064
        /*001c*/ 	.short	0x0082
	.zero		2


//--------------------- .nv.info                  --------------------------
	.section	.nv.info,"",@"SHT_CUDA_INFO"
	.align	4


	//----- nvinfo : EIATTR_REGCOUNT
	.align		4
        /*0000*/ 	.byte	0x04, 0x2f
        /*0002*/ 	.short	(.L_1 - .L_0)
	.align		4
.L_0:
        /*0004*/ 	.word	index@(_Z10copyVectorPK6float4PS_i)
        /*0008*/ 	.word	0x0000000e


	//----- nvinfo : EIATTR_FRAME_SIZE
	.align		4
.L_1:
        /*000c*/ 	.byte	0x04, 0x11
        /*000e*/ 	.short	(.L_3 - .L_2)
	.align		4
.L_2:
        /*0010*/ 	.word	index@(_Z10copyVectorPK6float4PS_i)
        /*0014*/ 	.word	0x00000000


	//----- nvinfo : EIATTR_REGCOUNT
	.align		4
.L_3:
        /*0018*/ 	.byte	0x04, 0x2f
        /*001a*/ 	.short	(.L_5 - .L_4)
	.align		4
.L_4:
        /*001c*/ 	.word	index@(_Z29stream_ordered_memory_examplev)
        /*0020*/ 	.word	0x00000004


	//----- nvinfo : EIATTR_FRAME_SIZE
	.align		4
.L_5:
        /*0024*/ 	.byte	0x04, 0x11
        /*0026*/ 	.short	(.L_7 - .L_6)
	.align		4
.L_6:
        /*0028*/ 	.word	index@(_Z29stream_ordered_memory_examplev)
        /*002c*/ 	.word	0x00000000


	//----- nvinfo : EIATTR_REGCOUNT
	.align		4
.L_7:
        /*0030*/ 	.byte	0x04, 0x2f
        /*0032*/ 	.short	(.L_9 - .L_8)
	.align		4
.L_8:
        /*0034*/ 	.word	index@(_Z11tma_examplev)
        /*0038*/ 	.word	0x00000004


	//----- nvinfo : EIATTR_FRAME_SIZE
	.align		4
.L_9:
        /*003c*/ 	.byte	0x04, 0x11
        /*003e*/ 	.short	(.L_11 - .L_10)
	.align		4
.L_10:
        /*0040*/ 	.word	index@(_Z11tma_examplev)
        /*0044*/ 	.word	0x00000000


	//----- nvinfo : EIATTR_MIN_STACK_SIZE
	.align		4
.L_11:
        /*0048*/ 	.byte	0x04, 0x12
        /*004a*/ 	.short	(.L_13 - .L_12)
	.align		4
.L_12:
        /*004c*/ 	.word	index@(_Z11tma_examplev)
        /*0050*/ 	.word	0x00000000


	//----- nvinfo : EIATTR_MIN_STACK_SIZE
	.align		4
.L_13:
        /*0054*/ 	.byte	0x04, 0x12
        /*0056*/ 	.short	(.L_15 - .L_14)
	.align		4
.L_14:
        /*0058*/ 	.word	index@(_Z29stream_ordered_memory_examplev)
        /*005c*/ 	.word	0x00000000


	//----- nvinfo : EIATTR_MIN_STACK_SIZE
	.align		4
.L_15:
        /*0060*/ 	.byte	0x04, 0x12
        /*0062*/ 	.short	(.L_17 - .L_16)
	.align		4
.L_16:
        /*0064*/ 	.word	index@(_Z10copyVectorPK6float4PS_i)
        /*0068*/ 	.word	0x00000000
.L_17:


//--------------------- .nv.compat                --------------------------
	.section	.nv.compat,"",@"SHT_CUDA_COMPAT_INFO"
	.align	4
        /*0000*/ 	.byte	0x02, 0x09, 0x00, 0x00, 0x02, 0x02, 0x01, 0x00, 0x02, 0x05, 0x05, 0x00, 0x03, 0x07, 0x01, 0x01
        /*0010*/ 	.byte	0x02, 0x03, 0x00, 0x00, 0x02, 0x06, 0x01, 0x00, 0x04, 0x0b, 0x08, 0x00, 0x09, 0x00, 0x00, 0x00
        /*0020*/ 	.byte	0x00, 0x00, 0x00, 0x00


//--------------------- .nv.info._Z11tma_examplev --------------------------
	.section	.nv.info._Z11tma_examplev,"",@"SHT_CUDA_INFO"
	.sectionflags	@""
	.align	4


	//----- nvinfo : EIATTR_CUDA_API_VERSION
	.align		4
        /*0000*/ 	.byte	0x04, 0x37
        /*0002*/ 	.short	(.L_19 - .L_18)
.L_18:
        /*0004*/ 	.word	0x00000082


	//----- nvinfo : EIATTR_SPARSE_MMA_MASK
	.align		4
.L_19:
        /*0008*/ 	.byte	0x03, 0x50
        /*000a*/ 	.short	0x0000


	//----- nvinfo : EIATTR_MAXREG_COUNT
	.align		4
        /*000c*/ 	.byte	0x03, 0x1b
        /*000e*/ 	.short	0x00ff


	//----- nvinfo : EIATTR_MERCURY_ISA_VERSION
	.align		4
        /*0010*/ 	.byte	0x03, 0x5f
        /*0012*/ 	.short	0x0101


	//----- nvinfo : EIATTR_VRC_CTA_INIT_COUNT
	.align		4
        /*0014*/ 	.byte	0x02, 0x4a
	.zero		1
	.zero		1


	//----- nvinfo : EIATTR_EXIT_INSTR_OFFSETS
	.align		4
        /*0018*/ 	.byte	0x04, 0x1c
        /*001a*/ 	.short	(.L_21 - .L_20)


	//   ....[0]....
.L_20:
        /*001c*/ 	.word	0x00000010


	//----- nvinfo : EIATTR_SW_WAR
	.align		4
.L_21:
        /*0020*/ 	.byte	0x04, 0x36
        /*0022*/ 	.short	(.L_23 - .L_22)
.L_22:
        /*0024*/ 	.word	0x00000008
.L_23:


//--------------------- .nv.info._Z29stream_ordered_memory_examplev --------------------------
	.section	.nv.info._Z29stream_ordered_memory_examplev,"",@"SHT_CUDA_INFO"
	.sectionflags	@""
	.align	4


	//----- nvinfo : EIATTR_CUDA_API_VERSION
	.align		4
        /*0000*/ 	.byte	0x04, 0x37
        /*0002*/ 	.short	(.L_25 - .L_24)
.L_24:
        /*0004*/ 	.word	0x00000082


	//----- nvinfo : EIATTR_SPARSE_MMA_MASK
	.align		4
.L_25:
        /*0008*/ 	.byte	0x03, 0x50
        /*000a*/ 	.short	0x0000


	//----- nvinfo : EIATTR_MAXREG_COUNT
	.align		4
        /*000c*/ 	.byte	0x03, 0x1b
        /*000e*/ 	.short	0x00ff


	//----- nvinfo : EIATTR_MERCURY_ISA_VERSION
	.align		4
        /*0010*/ 	.byte	0x03, 0x5f
        /*0012*/ 	.short	0x0101


	//----- nvinfo : EIATTR_VRC_CTA_INIT_COUNT
	.align		4
        /*0014*/ 	.byte	0x02, 0x4a
	.zero		1
	.zero		1


	//----- nvinfo : EIATTR_EXIT_INSTR_OFFSETS
	.align		4
        /*0018*/ 	.byte	0x04, 0x1c
        /*001a*/ 	.short	(.L_27 - .L_26)


	//   ....[0]....
.L_26:
        /*001c*/ 	.word	0x00000010


	//----- nvinfo : EIATTR_SW_WAR
	.align		4
.L_27:
        /*0020*/ 	.byte	0x04, 0x36
        /*0022*/ 	.short	(.L_29 - .L_28)
.L_28:
        /*0024*/ 	.word	0x00000008
.L_29:


//--------------------- .nv.info._Z10copyVectorPK6float4PS_i --------------------------
	.section	.nv.info._Z10copyVectorPK6float4PS_i,"",@"SHT_CUDA_INFO"
	.sectionflags	@""
	.align	4


	//----- nvinfo : EIATTR_CUDA_API_VERSION
	.align		4
        /*0000*/ 	.byte	0x04, 0x37
        /*0002*/ 	.short	(.L_31 - .L_30)
.L_30:
        /*0004*/ 	.word	0x00000082


	//----- nvinfo : EIATTR_KPARAM_INFO
	.align		4
.L_31:
        /*0008*/ 	.byte	0x04, 0x17
        /*000a*/ 	.short	(.L_33 - .L_32)
.L_32:
        /*000c*/ 	.word	0x00000000
        /*0010*/ 	.short	0x0002
        /*0012*/ 	.short	0x0010
        /*0014*/ 	.byte	0x00, 0xf0, 0x11, 0x00


	//----- nvinfo : EIATTR_KPARAM_INFO
	.align		4
.L_33:
        /*0018*/ 	.byte	0x04, 0x17
        /*001a*/ 	.short	(.L_35 - .L_34)
.L_34:
        /*001c*/ 	.word	0x00000000
        /*0020*/ 	.short	0x0001
        /*0022*/ 	.short	0x0008
        /*0024*/ 	.byte	0x00, 0xf5, 0x21, 0x00


	//----- nvinfo : EIATTR_KPARAM_INFO
	.align		4
.L_35:
        /*0028*/ 	.byte	0x04, 0x17
        /*002a*/ 	.short	(.L_37 - .L_36)
.L_36:
        /*002c*/ 	.word	0x00000000
        /*0030*/ 	.short	0x0000
        /*0032*/ 	.short	0x0000
        /*0034*/ 	.byte	0x00, 0xf5, 0x21, 0x00


	//----- nvinfo : EIATTR_SPARSE_MMA_MASK
	.align		4
.L_37:
        /*0038*/ 	.byte	0x03, 0x50
        /*003a*/ 	.short	0x0000


	//----- nvinfo : EIATTR_MAXREG_COUNT
	.align		4
        /*003c*/ 	.byte	0x03, 0x1b
        /*003e*/ 	.short	0x00ff


	//----- nvinfo : EIATTR_MERCURY_ISA_VERSION
	.align		4
        /*0040*/ 	.byte	0x03, 0x5f
        /*0042*/ 	.short	0x0101


	//----- nvinfo : EIATTR_VRC_CTA_INIT_COUNT
	.align		4
        /*0044*/ 	.byte	0x02, 0x4a
	.zero		1
	.zero		1


	//----- nvinfo : EIATTR_EXIT_INSTR_OFFSETS
	.align		4
        /*0048*/ 	.byte	0x04, 0x1c
        /*004a*/ 	.short	(.L_39 - .L_38)


	//   ....[0]....
.L_38:
        /*004c*/ 	.word	0x00000070


	//   ....[1]....
        /*0050*/ 	.word	0x000000f0


	//----- nvinfo : EIATTR_CBANK_PARAM_SIZE
	.align		4
.L_39:
        /*0054*/ 	.byte	0x03, 0x19
        /*0056*/ 	.short	0x0014


	//----- nvinfo : EIATTR_PARAM_CBANK
	.align		4
        /*0058*/ 	.byte	0x04, 0x0a
        /*005a*/ 	.short	(.L_41 - .L_40)
	.align		4
.L_40:
        /*005c*/ 	.word	index@(.nv.constant0._Z10copyVectorPK6float4PS_i)
        /*0060*/ 	.short	0x0380
        /*0062*/ 	.short	0x0014


	//----- nvinfo : EIATTR_SW_WAR
	.align		4
.L_41:
        /*0064*/ 	.byte	0x04, 0x36
        /*0066*/ 	.short	(.L_43 - .L_42)
.L_42:
        /*0068*/ 	.word	0x00000008
.L_43:


//--------------------- .nv.callgraph             --------------------------
	.section	.nv.callgraph,"",@"SHT_CUDA_CALLGRAPH"
	.align	4
	.sectionentsize	8
	.align		4
        /*0000*/ 	.word	0x00000000
	.align		4
        /*0004*/ 	.word	0xffffffff
	.align		4
        /*0008*/ 	.word	0x00000000
	.align		4
        /*000c*/ 	.word	0xfffffffe
	.align		4
        /*0010*/ 	.word	0x00000000
	.align		4
        /*0014*/ 	.word	0xfffffffd
	.align		4
        /*0018*/ 	.word	0x00000000
	.align		4
        /*001c*/ 	.word	0xfffffffc


//--------------------- .text._Z11tma_examplev    --------------------------
	.section	.text._Z11tma_examplev,"ax",@progbits
	.align	128
        .global         _Z11tma_examplev
        .type           _Z11tma_examplev,@function
        .size           _Z11tma_examplev,(.L_x_3 - _Z11tma_examplev)
        .other          _Z11tma_examplev,@"STO_CUDA_ENTRY STV_DEFAULT"
_Z11tma_examplev:
.text._Z11tma_examplev:
[----:B------:R-:W-:Y:S01]  /*0000*/  LDC R1, c[0x0][0x37c] ;  /* 0x0000df00ff017b82 */ /* 0x000fe20000000800 */
[----:B------:R-:W-:Y:S05]  /*0010*/  EXIT ;  /* 0x000000000000794d */ /* 0x000fea0003800000 */
.L_x_0:
[----:B------:R-:W-:-:S00]  /*0020*/  BRA `(.L_x_0) ;  /* 0xfffffffc00fc7947 */ /* 0x000fc0000383ffff */
[----:B------:R-:W-:-:S00]  /*0030*/  NOP ;  /* 0x0000000000007918 */ /* 0x000fc00000000000 */
        /* <DEDUP_REMOVED lines=12> */
.L_x_3:


//--------------------- .text._Z29stream_ordered_memory_examplev --------------------------
	.section	.text._Z29stream_ordered_memory_examplev,"ax",@progbits
	.align	128
        .global         _Z29stream_ordered_memory_examplev
        .type           _Z29stream_ordered_memory_examplev,@function
        .size           _Z29stream_ordered_memory_examplev,(.L_x_4 - _Z29stream_ordered_memory_examplev)
        .other          _Z29stream_ordered_memory_examplev,@"STO_CUDA_ENTRY STV_DEFAULT"
_Z29stream_ordered_memory_examplev:
.text._Z29stream_ordered_memory_examplev:
[----:B------:R-:W-:Y:S01]  /*0000*/  LDC R1, c[0x0][0x37c] ;  /* 0x0000df00ff017b82 */ /* 0x000fe20000000800 */
[----:B------:R-:W-:Y:S05]  /*0010*/  EXIT ;  /* 0x000000000000794d */ /* 0x000fea0003800000 */
.L_x_1:
        /* <DEDUP_REMOVED lines=14> */
.L_x_4:


//--------------------- .text._Z10copyVectorPK6float4PS_i --------------------------
	.section	.text._Z10copyVectorPK6float4PS_i,"ax",@progbits
	.align	128
        .global         _Z10copyVectorPK6float4PS_i
        .type           _Z10copyVectorPK6float4PS_i,@function
        .size           _Z10copyVectorPK6float4PS_i,(.L_x_5 - _Z10copyVectorPK6float4PS_i)
        .other          _Z10copyVectorPK6float4PS_i,@"STO_CUDA_ENTRY STV_DEFAULT"
_Z10copyVectorPK6float4PS_i:
.text._Z10copyVectorPK6float4PS_i:
[----:B------:R-:W-:Y:S01]  /*0000*/  LDC R1, c[0x0][0x37c] ;  /* 0x0000df00ff017b82 */ /* 0x000fe20000000800 */
[----:B------:R-:W0:Y:S07]  /*0010*/  S2R R0, SR_TID.X ;  /* 0x0000000000007919 */ /* 0x000e2e0000002100 */
[----:B------:R-:W0:Y:S01]  /*0020*/  S2UR UR4, SR_CTAID.X ;  /* 0x00000000000479c3 */ /* 0x000e220000002500 */
[----:B------:R-:W1:Y:S07]  /*0030*/  LDCU UR5, c[0x0][0x390] ;  /* 0x00007200ff0577ac */ /* 0x000e6e0008000800 */
[----:B------:R-:W0:Y:S02]  /*0040*/  LDC R7, c[0x0][0x360] ;  /* 0x0000d800ff077b82 */ /* 0x000e240000000800 */
[----:B0-----:R-:W-:-:S05]  /*0050*/  IMAD R7, R7, UR4, R0 ;  /* 0x0000000407077c24 */ /* 0x001fca000f8e0200 */
[----:B-1----:R-:W-:-:S13]  /*0060*/  ISETP.GE.AND P0, PT, R7, UR5, PT ;  /* 0x0000000507007c0c */ /* 0x002fda000bf06270 */
[----:B------:R-:W-:Y:S05]  /*0070*/  @P0 EXIT ;  /* 0x000000000000094d */ /* 0x000fea0003800000 */
[----:B------:R-:W0:Y:S01]  /*0080*/  LDC.64 R4, c[0x0][0x380] ;  /* 0x0000e000ff047b82 */ /* 0x000e220000000a00 */
[----:B------:R-:W1:Y:S07]  /*0090*/  LDCU.64 UR4, c[0x0][0x358] ;  /* 0x00006b00ff0477ac */ /* 0x000e6e0008000a00 */
[----:B------:R-:W2:Y:S01]  /*00a0*/  LDC.64 R2, c[0x0][0x388] ;  /* 0x0000e200ff027b82 */ /* 0x000ea20000000a00 */
[----:B0-----:R-:W-:-:S05]  /*00b0*/  IMAD.WIDE R4, R7, 0x10, R4 ;  /* 0x0000001007047825 */ /* 0x001fca00078e0204 */
[----:B-1----:R-:W3:Y:S01]  /*00c0*/  LDG.E.128.CONSTANT R8, desc[UR4][R4.64] ;  /* 0x0000000404087981 */ /* 0x002ee2000c1e9d00 */
[----:B--2---:R-:W-:-:S05]  /*00d0*/  IMAD.WIDE R2, R7, 0x10, R2 ;  /* 0x0000001007027825 */ /* 0x004fca00078e0202 */
[----:B---3--:R-:W-:Y:S01]  /*00e0*/  STG.E.128 desc[UR4][R2.64], R8 ;  /* 0x0000000802007986 */ /* 0x008fe2000c101d04 */
[----:B------:R-:W-:Y:S05]  /*00f0*/  EXIT ;  /* 0x000000000000794d */ /* 0x000fea0003800000 */
.L_x_2:
        /* <DEDUP_REMOVED lines=16> */
.L_x_5:


//--------------------- .nv.shared.reserved.0     --------------------------
	.section	.nv.shared.reserved.0,"aw",@nobits
	.weak		__nv_reservedSMEM_offset_0_alias
	.size		__nv_reservedSMEM_offset_0_alias, 0, 64
	.other		__nv_reservedSMEM_offset_0_alias,@"STO_CUDA_RESERVED_SHARED STV_DEFAULT"
__nv_reservedSMEM_offset_0_alias:
	.zero		0
	.zero		64


//--------------------- .nv.constant0._Z11tma_examplev --------------------------
	.section	.nv.constant0._Z11tma_examplev,"a",@progbits
	.sectionflags	@""
	.align	4
.nv.constant0._Z11tma_examplev:
	.zero		896


//--------------------- .nv.constant0._Z29stream_ordered_memory_examplev --------------------------
	.section	.nv.constant0._Z29stream_ordered_memory_examplev,"a",@progbits
	.sectionflags	@""
	.align	4
.nv.constant0._Z29stream_ordered_memory_examplev:
	.zero		896


//--------------------- .nv.constant0._Z10copyVectorPK6float4PS_i --------------------------
	.section	.nv.constant0._Z10copyVectorPK6float4PS_i,"a",@progbits
	.sectionflags	@""
	.align	4
.nv.constant0._Z10copyVectorPK6float4PS_i:
	.zero		916


//--------------------- SYMBOLS --------------------------

	.type		.nv.reservedSmem.offset0,@object
	.size		.nv.reservedSmem.offset0,0x4
